//
// Generated by NVIDIA NVVM Compiler
//
// Compiler Build ID: CL-36424714
// Cuda compilation tools, release 13.0, V13.0.88
// Based on NVVM 20.0.0
//

.version 9.0
.target sm_100
.address_size 64

	// .globl	_Z10change_catR6NeuronS0_

.visible .entry _Z10change_catR6NeuronS0_(
	.param .u64 .ptr .align 1 _Z10change_catR6NeuronS0__param_0,
	.param .u64 .ptr .align 1 _Z10change_catR6NeuronS0__param_1
)
{
	.reg .b32 	%r<2>;
	.reg .b64 	%rd<5>;

	ld.param.u64 	%rd1, [_Z10change_catR6NeuronS0__param_0];
	ld.param.u64 	%rd2, [_Z10change_catR6NeuronS0__param_1];
	cvta.to.global.u64 	%rd3, %rd1;
	cvta.to.global.u64 	%rd4, %rd2;
	ld.global.u32 	%r1, [%rd4];
	st.global.u32 	[%rd3], %r1;
	ret;

}


// ===== COMPILED SASS (sm_100) =====

	.target	sm_100

	.elftype	@"ET_EXEC"


//--------------------- .note.nv.tkinfo           --------------------------
	.section	.note.nv.tkinfo,"",@"SHT_NOTE"
	.sectionflags	@"SHF_NOTE_NV_TKINFO"
	.tkinfo
        /*0018*/ 	.word	0x00000002
        /*0030*/ 	.string	""
        /*0030*/ 	.string	"ptxas"
        /*0030*/ 	.string	"Cuda compilation tools, release 13.0, V13.0.88"
        /*0030*/ 	.string	"Build cuda_13.0.r13.0/compiler.36424714_0"
        /*0030*/ 	.string	"-arch sm_100 -m 64 "



//--------------------- .note.nv.cuinfo           --------------------------
	.section	.note.nv.cuinfo,"",@"SHT_NOTE"
	.sectionflags	@"SHF_NOTE_NV_CUINFO"
        /*0018*/ 	.short	0x0002
        /*001a*/ 	.short	0x0064
        /*001c*/ 	.short	0x0082
	.zero		2


//--------------------- .nv.info                  --------------------------
	.section	.nv.info,"",@"SHT_CUDA_INFO"
	.align	4


	//----- nvinfo : EIATTR_REGCOUNT
	.align		4
        /*0000*/ 	.byte	0x04, 0x2f
        /*0002*/ 	.short	(.L_1 - .L_0)
	.align		4
.L_0:
        /*0004*/ 	.word	index@(_Z10change_catR6NeuronS0_)
        /*0008*/ 	.word	0x00000008


	//----- nvinfo : EIATTR_FRAME_SIZE
	.align		4
.L_1:
        /*000c*/ 	.byte	0x04, 0x11
        /*000e*/ 	.short	(.L_3 - .L_2)
	.align		4
.L_2:
        /*0010*/ 	.word	index@(_Z10change_catR6NeuronS0_)
        /*0014*/ 	.word	0x00000000


	//----- nvinfo : EIATTR_MIN_STACK_SIZE
	.align		4
.L_3:
        /*0018*/ 	.byte	0x04, 0x12
        /*001a*/ 	.short	(.L_5 - .L_4)
	.align		4
.L_4:
        /*001c*/ 	.word	index@(_Z10change_catR6NeuronS0_)
        /*0020*/ 	.word	0x00000000
.L_5:


//--------------------- .nv.compat                --------------------------
	.section	.nv.compat,"",@"SHT_CUDA_COMPAT_INFO"
	.align	4
        /*0000*/ 	.byte	0x02, 0x09, 0x00, 0x00, 0x02, 0x02, 0x01, 0x00, 0x02, 0x05, 0x05, 0x00, 0x03, 0x07, 0x01, 0x01
        /*0010*/ 	.byte	0x02, 0x03, 0x00, 0x00, 0x02, 0x06, 0x01, 0x00, 0x04, 0x0b, 0x08, 0x00, 0x09, 0x00, 0x00, 0x00
        /*0020*/ 	.byte	0x00, 0x00, 0x00, 0x00


//--------------------- .nv.info._Z10change_catR6NeuronS0_ --------------------------
	.section	.nv.info._Z10change_catR6NeuronS0_,"",@"SHT_CUDA_INFO"
	.sectionflags	@""
	.align	4


	//----- nvinfo : EIATTR_CUDA_API_VERSION
	.align		4
        /*0000*/ 	.byte	0x04, 0x37
        /*0002*/ 	.short	(.L_7 - .L_6)
.L_6:
        /*0004*/ 	.word	0x00000082


	//----- nvinfo : EIATTR_KPARAM_INFO
	.align		4
.L_7:
        /*0008*/ 	.byte	0x04, 0x17
        /*000a*/ 	.short	(.L_9 - .L_8)
.L_8:
        /*000c*/ 	.word	0x00000000
        /*0010*/ 	.short	0x0001
        /*0012*/ 	.short	0x0008
        /*0014*/ 	.byte	0x00, 0xf5, 0x21, 0x00


	//----- nvinfo : EIATTR_KPARAM_INFO
	.align		4
.L_9:
        /*0018*/ 	.byte	0x04, 0x17
        /*001a*/ 	.short	(.L_11 - .L_10)
.L_10:
        /*001c*/ 	.word	0x00000000
        /*0020*/ 	.short	0x0000
        /*0022*/ 	.short	0x0000
        /*0024*/ 	.byte	0x00, 0xf5, 0x21, 0x00


	//----- nvinfo : EIATTR_SPARSE_MMA_MASK
	.align		4
.L_11:
        /*0028*/ 	.byte	0x03, 0x50
        /*002a*/ 	.short	0x0000


	//----- nvinfo : EIATTR_MAXREG_COUNT
	.align		4
        /*002c*/ 	.byte	0x03, 0x1b
        /*002e*/ 	.short	0x00ff


	//----- nvinfo : EIATTR_MERCURY_ISA_VERSION
	.align		4
        /*0030*/ 	.byte	0x03, 0x5f
        /*0032*/ 	.short	0x0101


	//----- nvinfo : EIATTR_VRC_CTA_INIT_COUNT
	.align		4
        /*0034*/ 	.byte	0x02, 0x4a
	.zero		1
	.zero		1


	//----- nvinfo : EIATTR_EXIT_INSTR_OFFSETS
	.align		4
        /*0038*/ 	.byte	0x04, 0x1c
        /*003a*/ 	.short	(.L_13 - .L_12)


	//   ....[0]....
.L_12:
        /*003c*/ 	.word	0x00000060


	//----- nvinfo : EIATTR_CBANK_PARAM_SIZE
	.align		4
.L_13:
        /*0040*/ 	.byte	0x03, 0x19
        /*0042*/ 	.short	0x0010


	//----- nvinfo : EIATTR_PARAM_CBANK
	.align		4
        /*0044*/ 	.byte	0x04, 0x0a
        /*0046*/ 	.short	(.L_15 - .L_14)
	.align		4
.L_14:
        /*0048*/ 	.word	index@(.nv.constant0._Z10change_catR6NeuronS0_)
        /*004c*/ 	.short	0x0380
        /*004e*/ 	.short	0x0010


	//----- nvinfo : EIATTR_SW_WAR
	.align		4
.L_15:
        /*0050*/ 	.byte	0x04, 0x36
        /*0052*/ 	.short	(.L_17 - .L_16)
.L_16:
        /*0054*/ 	.word	0x00000008
.L_17:


//--------------------- .nv.callgraph             --------------------------
	.section	.nv.callgraph,"",@"SHT_CUDA_CALLGRAPH"
	.align	4
	.sectionentsize	8
	.align		4
        /*0000*/ 	.word	0x00000000
	.align		4
        /*0004*/ 	.word	0xffffffff
	.align		4
        /*0008*/ 	.word	0x00000000
	.align		4
        /*000c*/ 	.word	0xfffffffe
	.align		4
        /*0010*/ 	.word	0x00000000
	.align		4
        /*0014*/ 	.word	0xfffffffd
	.align		4
        /*0018*/ 	.word	0x00000000
	.align		4
        /*001c*/ 	.word	0xfffffffc


//--------------------- .text._Z10change_catR6NeuronS0_ --------------------------
	.section	.text._Z10change_catR6NeuronS0_,"ax",@progbits
	.align	128
        .global         _Z10change_catR6NeuronS0_
        .type           _Z10change_catR6NeuronS0_,@function
        .size           _Z10change_catR6NeuronS0_,(.L_x_1 - _Z10change_catR6NeuronS0_)
        .other          _Z10change_catR6NeuronS0_,@"STO_CUDA_ENTRY STV_DEFAULT"
_Z10change_catR6NeuronS0_:
.text._Z10change_catR6NeuronS0_:
[----:B------:R-:W-:Y:S08]  /*0000*/  LDC R1, c[0x0][0x37c] ;  /* 0x0000df00ff017b82 */ /* 0x000ff00000000800 */
[----:B------:R-:W0:Y:S01]  /*0010*/  LDC.64 R2, c[0x0][0x388] ;  /* 0x0000e200ff027b82 */ /* 0x000e220000000a00 */
[----:B------:R-:W0:Y:S02]  /*0020*/  LDCU.64 UR4, c[0x0][0x358] ;  /* 0x00006b00ff0477ac */ /* 0x000e240008000a00 */
[----:B0-----:R-:W2:Y:S05]  /*0030*/  LDG.E R3, desc[UR4][R2.64] ;  /* 0x0000000402037981 */ /* 0x001eaa000c1e1900 */
[----:B------:R-:W2:Y:S02]  /*0040*/  LDC.64 R4, c[0x0][0x380] ;  /* 0x0000e000ff047b82 */ /* 0x000ea40000000a00 */
[----:B--2---:R-:W-:Y:S01]  /*0050*/  STG.E desc[UR4][R4.64], R3 ;  /* 0x0000000304007986 */ /* 0x004fe2000c101904 */
[----:B------:R-:W-:Y:S05]  /*0060*/  EXIT ;  /* 0x000000000000794d */ /* 0x000fea0003800000 */
.L_x_0:
[----:B------:R-:W-:-:S00]  /*0070*/  BRA `(.L_x_0) ;  /* 0xfffffffc00fc7947 */ /* 0x000fc0000383ffff */
[----:B------:R-:W-:-:S00]  /*0080*/  NOP ;  /* 0x0000000000007918 */ /* 0x000fc00000000000 */
[----:B------:R-:W-:-:S00]  /*0090*/  NOP ;  /* 0x0000000000007918 */ /* 0x000fc00000000000 */
[----:B------:R-:W-:-:S00]  /*00a0*/  NOP ;  /* 0x0000000000007918 */ /* 0x000fc00000000000 */
[----:B------:R-:W-:-:S00]  /*00b0*/  NOP ;  /* 0x0000000000007918 */ /* 0x000fc00000000000 */
[----:B------:R-:W-:-:S00]  /*00c0*/  NOP ;  /* 0x0000000000007918 */ /* 0x000fc00000000000 */
[----:B------:R-:W-:-:S00]  /*00d0*/  NOP ;  /* 0x0000000000007918 */ /* 0x000fc00000000000 */
[----:B------:R-:W-:-:S00]  /*00e0*/  NOP ;  /* 0x0000000000007918 */ /* 0x000fc00000000000 */
[----:B------:R-:W-:-:S00]  /*00f0*/  NOP ;  /* 0x0000000000007918 */ /* 0x000fc00000000000 */
.L_x_1:


//--------------------- .nv.shared.reserved.0     --------------------------
	.section	.nv.shared.reserved.0,"aw",@nobits
	.weak		__nv_reservedSMEM_offset_0_alias
	.size		__nv_reservedSMEM_offset_0_alias, 0, 64
	.other		__nv_reservedSMEM_offset_0_alias,@"STO_CUDA_RESERVED_SHARED STV_DEFAULT"
__nv_reservedSMEM_offset_0_alias:
	.zero		0
	.zero		64


//--------------------- .nv.constant0._Z10change_catR6NeuronS0_ --------------------------
	.section	.nv.constant0._Z10change_catR6NeuronS0_,"a",@progbits
	.sectionflags	@""
	.align	4
.nv.constant0._Z10change_catR6NeuronS0_:
	.zero		912


//--------------------- SYMBOLS --------------------------

	.type		.nv.reservedSmem.offset0,@object
	.size		.nv.reservedSmem.offset0,0x4
